	.headerflags	@"EF_CUDA_TEXMODE_UNIFIED EF_CUDA_64BIT_ADDRESS EF_CUDA_ACCELERATORS EF_CUDA_SM90 EF_CUDA_VIRTUAL_SM(EF_CUDA_SM90)"
	.elftype	@"ET_EXEC"


//--------------------- .nv.info                  --------------------------
	.section	.nv.info,"",@"SHT_CUDA_INFO"
	.align	4


	//----- nvinfo : EIATTR_REGCOUNT
	.align		4
        /*0000*/ 	.byte	0x04, 0x2f
        /*0002*/ 	.short	(.L_1 - .L_0)
	.align		4
.L_0:
        /*0004*/ 	.word	index@(triton_poi_fused__to_copy_5)
        /*0008*/ 	.word	0x00000008


	//----- nvinfo : EIATTR_MIN_STACK_SIZE
	.align		4
.L_1:
        /*000c*/ 	.byte	0x04, 0x12
        /*000e*/ 	.short	(.L_3 - .L_2)
	.align		4
.L_2:
        /*0010*/ 	.word	index@(triton_poi_fused__to_copy_5)
        /*0014*/ 	.word	0x00000000


	//----- nvinfo : EIATTR_FRAME_SIZE
	.align		4
.L_3:
        /*0018*/ 	.byte	0x04, 0x11
        /*001a*/ 	.short	(.L_5 - .L_4)
	.align		4
.L_4:
        /*001c*/ 	.word	index@(triton_poi_fused__to_copy_5)
        /*0020*/ 	.word	0x00000000


	//----- nvinfo : EIATTR_MIN_STACK_SIZE
	.align		4
.L_5:
        /*0024*/ 	.byte	0x04, 0x12
        /*0026*/ 	.short	(.L_7 - .L_6)
	.align		4
.L_6:
        /*0028*/ 	.word	index@(triton_poi_fused__to_copy_5)
        /*002c*/ 	.word	0x00000000
.L_7:


//--------------------- .nv.info.triton_poi_fused__to_copy_5 --------------------------
	.section	.nv.info.triton_poi_fused__to_copy_5,"",@"SHT_CUDA_INFO"
	.sectionflags	@""
	.align	4


	//----- nvinfo : EIATTR_CUDA_API_VERSION
	.align		4
        /*0000*/ 	.byte	0x04, 0x37
        /*0002*/ 	.short	(.L_9 - .L_8)
.L_8:
        /*0004*/ 	.word	0x0000007c


	//----- nvinfo : EIATTR_KPARAM_INFO
	.align		4
.L_9:
        /*0008*/ 	.byte	0x04, 0x17
        /*000a*/ 	.short	(.L_11 - .L_10)
.L_10:
        /*000c*/ 	.word	0x00000000
        /*0010*/ 	.short	0x0001
        /*0012*/ 	.short	0x0008
        /*0014*/ 	.byte	0x00, 0xf0, 0x11, 0x00


	//----- nvinfo : EIATTR_KPARAM_INFO
	.align		4
.L_11:
        /*0018*/ 	.byte	0x04, 0x17
        /*001a*/ 	.short	(.L_13 - .L_12)
.L_12:
        /*001c*/ 	.word	0x00000000
        /*0020*/ 	.short	0x0000
        /*0022*/ 	.short	0x0000
        /*0024*/ 	.byte	0x00, 0xf4, 0x21, 0x00


	//----- nvinfo : EIATTR_SPARSE_MMA_MASK
	.align		4
.L_13:
        /*0028*/ 	.byte	0x03, 0x50
        /*002a*/ 	.short	0x0000


	//----- nvinfo : EIATTR_MAXREG_COUNT
	.align		4
        /*002c*/ 	.byte	0x03, 0x1b
        /*002e*/ 	.short	0x00ff


	//----- nvinfo : EIATTR_EXIT_INSTR_OFFSETS
	.align		4
        /*0030*/ 	.byte	0x04, 0x1c
        /*0032*/ 	.short	(.L_15 - .L_14)


	//   ....[0]....
.L_14:
        /*0034*/ 	.word	0x00000090


	//   ....[1]....
        /*0038*/ 	.word	0x000000c0


	//----- nvinfo : EIATTR_REQNTID
	.align		4
.L_15:
        /*003c*/ 	.byte	0x04, 0x10
        /*003e*/ 	.short	(.L_17 - .L_16)
.L_16:
        /*0040*/ 	.word	0x00000020
        /*0044*/ 	.word	0x00000001
        /*0048*/ 	.word	0x00000001


	//----- nvinfo : EIATTR_CBANK_PARAM_SIZE
	.align		4
.L_17:
        /*004c*/ 	.byte	0x03, 0x19
        /*004e*/ 	.short	0x000c


	//----- nvinfo : EIATTR_PARAM_CBANK
	.align		4
        /*0050*/ 	.byte	0x04, 0x0a
        /*0052*/ 	.short	(.L_19 - .L_18)
	.align		4
.L_18:
        /*0054*/ 	.word	index@(.nv.constant0.triton_poi_fused__to_copy_5)
        /*0058*/ 	.short	0x0210
        /*005a*/ 	.short	0x000c


	//----- nvinfo : EIATTR_SW_WAR
	.align		4
.L_19:
        /*005c*/ 	.byte	0x04, 0x36
        /*005e*/ 	.short	(.L_21 - .L_20)
.L_20:
        /*0060*/ 	.word	0x00000008
.L_21:


//--------------------- .nv.callgraph             --------------------------
	.section	.nv.callgraph,"",@"SHT_CUDA_CALLGRAPH"
	.align	4
	.sectionentsize	8
	.align		4
        /*0000*/ 	.word	0x00000000
	.align		4
        /*0004*/ 	.word	0xffffffff
	.align		4
        /*0008*/ 	.word	0x00000000
	.align		4
        /*000c*/ 	.word	0xfffffffe
	.align		4
        /*0010*/ 	.word	0x00000000
	.align		4
        /*0014*/ 	.word	0xfffffffd
	.align		4
        /*0018*/ 	.word	0x00000000
	.align		4
        /*001c*/ 	.word	0xfffffffc


//--------------------- .text.triton_poi_fused__to_copy_5 --------------------------
	.section	.text.triton_poi_fused__to_copy_5,"ax",@progbits
	.align	128
        .global         triton_poi_fused__to_copy_5
        .type           triton_poi_fused__to_copy_5,@function
        .size           triton_poi_fused__to_copy_5,(.L_x_1 - triton_poi_fused__to_copy_5)
        .other          triton_poi_fused__to_copy_5,@"STO_CUDA_ENTRY STV_DEFAULT"
triton_poi_fused__to_copy_5:
.text.triton_poi_fused__to_copy_5:
[----:B------:R-:W0:Y:S02]  /*0000*/  LDC R1, c[0x0][0x28] ;  /* 0x00000a00ff017b82 */ /* 0x000e240000000800 */
[----:B------:R-:W1:Y:S01]  /*0010*/  S2R R4, SR_TID.X ;  /* 0x0000000000047919 */ /* 0x000e620000002100 */
[----:B------:R-:W2:Y:S01]  /*0020*/  LDC.64 R2, c[0x0][0x210] ;  /* 0x00008400ff027b82 */ /* 0x000ea20000000a00 */
[----:B------:R-:W3:Y:S01]  /*0030*/  S2R R5, SR_CTAID.X ;  /* 0x0000000000057919 */ /* 0x000ee20000002500 */
[C---:B-1----:R-:W-:Y:S02]  /*0040*/  LOP3.LUT R0, R4.reuse, 0x1, RZ, 0xc0, !PT ;  /* 0x0000000104007812 */ /* 0x042fe400078ec0ff */
[----:B------:R-:W-:-:S03]  /*0050*/  LOP3.LUT P0, RZ, R4, 0x1e, RZ, 0xc0, !PT ;  /* 0x0000001e04ff7812 */ /* 0x000fc6000780c0ff */
[----:B---3--:R-:W-:-:S04]  /*0060*/  IMAD R5, R5, 0x2, R0 ;  /* 0x0000000205057824 */ /* 0x008fc800078e0200 */
[C---:B--2---:R-:W-:Y:S01]  /*0070*/  IMAD.WIDE R2, R5.reuse, 0x8, R2 ;  /* 0x0000000805027825 */ /* 0x044fe200078e0202 */
[----:B------:R-:W-:-:S13]  /*0080*/  ISETP.LT.AND P0, PT, R5, 0x2, !P0 ;  /* 0x000000020500780c */ /* 0x000fda0004701270 */
[----:B------:R-:W-:Y:S05]  /*0090*/  @!P0 EXIT ;  /* 0x000000000000894d */ /* 0x000fea0003800000 */
[----:B------:R-:W-:Y:S02]  /*00a0*/  ULDC.64 UR4, c[0x0][0x208] ;  /* 0x0000820000047ab9 */ /* 0x000fe40000000a00 */
[----:B------:R-:W-:Y:S01]  /*00b0*/  STG.E.64 desc[UR4][R2.64], RZ ;  /* 0x000000ff02007986 */ /* 0x000fe2000c101b04 */
[----:B------:R-:W-:Y:S05]  /*00c0*/  EXIT ;  /* 0x000000000000794d */ /* 0x000fea0003800000 */
.L_x_0:
[----:B------:R-:W-:-:S00]  /*00d0*/  BRA `(.L_x_0) ;  /* 0xfffffffc00fc7947 */ /* 0x000fc0000383ffff */
[----:B------:R-:W-:-:S00]  /*00e0*/  NOP ;  /* 0x0000000000007918 */ /* 0x000fc00000000000 */
        /* <DEDUP_REMOVED lines=9> */
.L_x_1:


//--------------------- .nv.constant0.triton_poi_fused__to_copy_5 --------------------------
	.section	.nv.constant0.triton_poi_fused__to_copy_5,"a",@progbits
	.sectionflags	@""
	.align	4
.nv.constant0.triton_poi_fused__to_copy_5:
	.zero		540
